	.headerflags	@"EF_CUDA_TEXMODE_UNIFIED EF_CUDA_64BIT_ADDRESS EF_CUDA_ACCELERATORS EF_CUDA_SM90 EF_CUDA_VIRTUAL_SM(EF_CUDA_SM90)"
	.elftype	@"ET_EXEC"


//--------------------- .nv.info                  --------------------------
	.section	.nv.info,"",@"SHT_CUDA_INFO"
	.align	4


	//----- nvinfo : EIATTR_REGCOUNT
	.align		4
        /*0000*/ 	.byte	0x04, 0x2f
        /*0002*/ 	.short	(.L_1 - .L_0)
	.align		4
.L_0:
        /*0004*/ 	.word	index@(triton_poi_fused_avg_pool2d_23)
        /*0008*/ 	.word	0x0000001d


	//----- nvinfo : EIATTR_MIN_STACK_SIZE
	.align		4
.L_1:
        /*000c*/ 	.byte	0x04, 0x12
        /*000e*/ 	.short	(.L_3 - .L_2)
	.align		4
.L_2:
        /*0010*/ 	.word	index@(triton_poi_fused_avg_pool2d_23)
        /*0014*/ 	.word	0x00000000


	//----- nvinfo : EIATTR_FRAME_SIZE
	.align		4
.L_3:
        /*0018*/ 	.byte	0x04, 0x11
        /*001a*/ 	.short	(.L_5 - .L_4)
	.align		4
.L_4:
        /*001c*/ 	.word	index@(triton_poi_fused_avg_pool2d_23)
        /*0020*/ 	.word	0x00000000


	//----- nvinfo : EIATTR_MIN_STACK_SIZE
	.align		4
.L_5:
        /*0024*/ 	.byte	0x04, 0x12
        /*0026*/ 	.short	(.L_7 - .L_6)
	.align		4
.L_6:
        /*0028*/ 	.word	index@(triton_poi_fused_avg_pool2d_23)
        /*002c*/ 	.word	0x00000000
.L_7:


//--------------------- .nv.info.triton_poi_fused_avg_pool2d_23 --------------------------
	.section	.nv.info.triton_poi_fused_avg_pool2d_23,"",@"SHT_CUDA_INFO"
	.sectionflags	@""
	.align	4


	//----- nvinfo : EIATTR_CUDA_API_VERSION
	.align		4
        /*0000*/ 	.byte	0x04, 0x37
        /*0002*/ 	.short	(.L_9 - .L_8)
.L_8:
        /*0004*/ 	.word	0x0000007c


	//----- nvinfo : EIATTR_KPARAM_INFO
	.align		4
.L_9:
        /*0008*/ 	.byte	0x04, 0x17
        /*000a*/ 	.short	(.L_11 - .L_10)
.L_10:
        /*000c*/ 	.word	0x00000000
        /*0010*/ 	.short	0x0002
        /*0012*/ 	.short	0x0010
        /*0014*/ 	.byte	0x00, 0xf0, 0x11, 0x00


	//----- nvinfo : EIATTR_KPARAM_INFO
	.align		4
.L_11:
        /*0018*/ 	.byte	0x04, 0x17
        /*001a*/ 	.short	(.L_13 - .L_12)
.L_12:
        /*001c*/ 	.word	0x00000000
        /*0020*/ 	.short	0x0001
        /*0022*/ 	.short	0x0008
        /*0024*/ 	.byte	0x00, 0xf4, 0x21, 0x00


	//----- nvinfo : EIATTR_KPARAM_INFO
	.align		4
.L_13:
        /*0028*/ 	.byte	0x04, 0x17
        /*002a*/ 	.short	(.L_15 - .L_14)
.L_14:
        /*002c*/ 	.word	0x00000000
        /*0030*/ 	.short	0x0000
        /*0032*/ 	.short	0x0000
        /*0034*/ 	.byte	0x00, 0xf4, 0x21, 0x00


	//----- nvinfo : EIATTR_SPARSE_MMA_MASK
	.align		4
.L_15:
        /*0038*/ 	.byte	0x03, 0x50
        /*003a*/ 	.short	0x0000


	//----- nvinfo : EIATTR_MAXREG_COUNT
	.align		4
        /*003c*/ 	.byte	0x03, 0x1b
        /*003e*/ 	.short	0x00ff


	//----- nvinfo : EIATTR_EXIT_INSTR_OFFSETS
	.align		4
        /*0040*/ 	.byte	0x04, 0x1c
        /*0042*/ 	.short	(.L_17 - .L_16)


	//   ....[0]....
.L_16:
        /*0044*/ 	.word	0x000005e0


	//   ....[1]....
        /*0048*/ 	.word	0x00000620


	//----- nvinfo : EIATTR_REQNTID
	.align		4
.L_17:
        /*004c*/ 	.byte	0x04, 0x10
        /*004e*/ 	.short	(.L_19 - .L_18)
.L_18:
        /*0050*/ 	.word	0x00000080
        /*0054*/ 	.word	0x00000001
        /*0058*/ 	.word	0x00000001


	//----- nvinfo : EIATTR_CBANK_PARAM_SIZE
	.align		4
.L_19:
        /*005c*/ 	.byte	0x03, 0x19
        /*005e*/ 	.short	0x0014


	//----- nvinfo : EIATTR_PARAM_CBANK
	.align		4
        /*0060*/ 	.byte	0x04, 0x0a
        /*0062*/ 	.short	(.L_21 - .L_20)
	.align		4
.L_20:
        /*0064*/ 	.word	index@(.nv.constant0.triton_poi_fused_avg_pool2d_23)
        /*0068*/ 	.short	0x0210
        /*006a*/ 	.short	0x0014


	//----- nvinfo : EIATTR_SW_WAR
	.align		4
.L_21:
        /*006c*/ 	.byte	0x04, 0x36
        /*006e*/ 	.short	(.L_23 - .L_22)
.L_22:
        /*0070*/ 	.word	0x00000008
.L_23:


//--------------------- .nv.callgraph             --------------------------
	.section	.nv.callgraph,"",@"SHT_CUDA_CALLGRAPH"
	.align	4
	.sectionentsize	8
	.align		4
        /*0000*/ 	.word	0x00000000
	.align		4
        /*0004*/ 	.word	0xffffffff
	.align		4
        /*0008*/ 	.word	0x00000000
	.align		4
        /*000c*/ 	.word	0xfffffffe
	.align		4
        /*0010*/ 	.word	0x00000000
	.align		4
        /*0014*/ 	.word	0xfffffffd
	.align		4
        /*0018*/ 	.word	0x00000000
	.align		4
        /*001c*/ 	.word	0xfffffffc


//--------------------- .text.triton_poi_fused_avg_pool2d_23 --------------------------
	.section	.text.triton_poi_fused_avg_pool2d_23,"ax",@progbits
	.align	128
        .global         triton_poi_fused_avg_pool2d_23
        .type           triton_poi_fused_avg_pool2d_23,@function
        .size           triton_poi_fused_avg_pool2d_23,(.L_x_1 - triton_poi_fused_avg_pool2d_23)
        .other          triton_poi_fused_avg_pool2d_23,@"STO_CUDA_ENTRY STV_DEFAULT"
triton_poi_fused_avg_pool2d_23:
.text.triton_poi_fused_avg_pool2d_23:
[----:B------:R-:W0:Y:S02]  /*0000*/  LDC R1, c[0x0][0x28] ;  /* 0x00000a00ff017b82 */ /* 0x000e240000000800 */
[----:B------:R-:W1:Y:S01]  /*0010*/  S2R R0, SR_TID.X ;  /* 0x0000000000007919 */ /* 0x000e620000002100 */
[----:B------:R-:W2:Y:S01]  /*0020*/  LDC.64 R2, c[0x0][0x210] ;  /* 0x00008400ff027b82 */ /* 0x000ea20000000a00 */
[----:B------:R-:W-:Y:S01]  /*0030*/  ULDC.64 UR4, c[0x0][0x208] ;  /* 0x0000820000047ab9 */ /* 0x000fe20000000a00 */
[----:B------:R-:W-:Y:S01]  /*0040*/  MOV R6, RZ ;  /* 0x000000ff00067202 */ /* 0x000fe20000000f00 */
[----:B------:R-:W3:Y:S01]  /*0050*/  S2R R7, SR_CTAID.X ;  /* 0x0000000000077919 */ /* 0x000ee20000002500 */
[----:B------:R-:W-:Y:S02]  /*0060*/  CS2R R10, SRZ ;  /* 0x00000000000a7805 */ /* 0x000fe4000001ff00 */
[----:B------:R-:W-:Y:S02]  /*0070*/  CS2R R8, SRZ ;  /* 0x0000000000087805 */ /* 0x000fe4000001ff00 */
[----:B-1----:R-:W-:-:S04]  /*0080*/  SHF.L.U32 R0, R0, 0x1, RZ ;  /* 0x0000000100007819 */ /* 0x002fc800000006ff */
[----:B------:R-:W-:-:S04]  /*0090*/  LOP3.LUT R0, R0, 0xfe, RZ, 0xc0, !PT ;  /* 0x000000fe00007812 */ /* 0x000fc800078ec0ff */
[----:B---3--:R-:W-:Y:S01]  /*00a0*/  LEA R7, R7, R0, 0x8 ;  /* 0x0000000007077211 */ /* 0x008fe200078e40ff */
[----:B------:R-:W-:-:S03]  /*00b0*/  HFMA2.MMA R0, -RZ, RZ, 0, 0 ;  /* 0x00000000ff007435 */ /* 0x000fc600000001ff */
[C---:B------:R-:W-:Y:S02]  /*00c0*/  ISETP.GE.AND P0, PT, R7.reuse, 0x200, PT ;  /* 0x000002000700780c */ /* 0x040fe40003f06270 */
[----:B------:R-:W-:-:S05]  /*00d0*/  SHF.L.U32 R5, R7, 0x4, RZ ;  /* 0x0000000407057819 */ /* 0x000fca00000006ff */
[----:B--2---:R-:W-:Y:S01]  /*00e0*/  IMAD.WIDE R2, R5, 0x4, R2 ;  /* 0x0000000405027825 */ /* 0x004fe200078e0202 */
[----:B------:R-:W-:-:S05]  /*00f0*/  CS2R R4, SRZ ;  /* 0x0000000000047805 */ /* 0x000fca000001ff00 */
[----:B------:R-:W2:Y:S04]  /*0100*/  @!P0 LDG.E.EL R0, desc[UR4][R2.64] ;  /* 0x0000000402008981 */ /* 0x000ea8000c2e1900 */
[----:B------:R-:W2:Y:S01]  /*0110*/  @!P0 LDG.E.EL R5, desc[UR4][R2.64+0x4] ;  /* 0x0000040402058981 */ /* 0x000ea2000c2e1900 */
[----:B------:R-:W-:-:S03]  /*0120*/  CS2R R12, SRZ ;  /* 0x00000000000c7805 */ /* 0x000fc6000001ff00 */
[----:B------:R-:W3:Y:S01]  /*0130*/  @!P0 LDG.E.EL R6, desc[UR4][R2.64+0x8] ;  /* 0x0000080402068981 */ /* 0x000ee2000c2e1900 */
[----:B------:R-:W-:-:S03]  /*0140*/  CS2R R14, SRZ ;  /* 0x00000000000e7805 */ /* 0x000fc6000001ff00 */
[----:B------:R-:W4:Y:S04]  /*0150*/  @!P0 LDG.E.EL R10, desc[UR4][R2.64+0xc] ;  /* 0x00000c04020a8981 */ /* 0x000f28000c2e1900 */
[----:B------:R-:W5:Y:S04]  /*0160*/  @!P0 LDG.E.EL R12, desc[UR4][R2.64+0x10] ;  /* 0x00001004020c8981 */ /* 0x000f68000c2e1900 */
[----:B------:R-:W5:Y:S04]  /*0170*/  @!P0 LDG.E.EL R4, desc[UR4][R2.64+0x40] ;  /* 0x0000400402048981 */ /* 0x000f68000c2e1900 */
[----:B------:R-:W5:Y:S04]  /*0180*/  @!P0 LDG.E.EL R9, desc[UR4][R2.64+0x44] ;  /* 0x0000440402098981 */ /* 0x000f68000c2e1900 */
[----:B------:R-:W5:Y:S04]  /*0190*/  @!P0 LDG.E.EL R14, desc[UR4][R2.64+0x14] ;  /* 0x00001404020e8981 */ /* 0x000f68000c2e1900 */
[----:B------:R-:W5:Y:S04]  /*01a0*/  @!P0 LDG.E.EL R8, desc[UR4][R2.64+0x48] ;  /* 0x0000480402088981 */ /* 0x000f68000c2e1900 */
[----:B------:R-:W5:Y:S04]  /*01b0*/  @!P0 LDG.E.EL R11, desc[UR4][R2.64+0x4c] ;  /* 0x00004c04020b8981 */ /* 0x000f68000c2e1900 */
[----:B------:R-:W5:Y:S01]  /*01c0*/  @!P0 LDG.E.EL R13, desc[UR4][R2.64+0x50] ;  /* 0x00005004020d8981 */ /* 0x000f62000c2e1900 */
[----:B------:R-:W-:-:S02]  /*01d0*/  CS2R R20, SRZ ;  /* 0x0000000000147805 */ /* 0x000fc4000001ff00 */
[----:B------:R-:W-:Y:S01]  /*01e0*/  CS2R R22, SRZ ;  /* 0x0000000000167805 */ /* 0x000fe2000001ff00 */
[----:B------:R-:W-:Y:S01]  /*01f0*/  HFMA2.MMA R24, -RZ, RZ, 0, 0 ;  /* 0x00000000ff187435 */ /* 0x000fe200000001ff */
[----:B------:R-:W-:Y:S02]  /*0200*/  CS2R R18, SRZ ;  /* 0x0000000000127805 */ /* 0x000fe4000001ff00 */
[----:B------:R-:W-:Y:S01]  /*0210*/  CS2R R16, SRZ ;  /* 0x0000000000107805 */ /* 0x000fe2000001ff00 */
[----:B------:R-:W5:Y:S04]  /*0220*/  @!P0 LDG.E.EL R15, desc[UR4][R2.64+0x6c] ;  /* 0x00006c04020f8981 */ /* 0x000f68000c2e1900 */
        /* <DEDUP_REMOVED lines=8> */
[----:B------:R-:W5:Y:S01]  /*02b0*/  @!P0 LDG.E.EL R16, desc[UR4][R2.64+0x2c] ;  /* 0x00002c0402108981 */ /* 0x000f62000c2e1900 */
[----:B--2---:R-:W-:-:S04]  /*02c0*/  FADD R5, R5, R0 ;  /* 0x0000000005057221 */ /* 0x004fc80000000000 */
[----:B---3--:R-:W-:-:S04]  /*02d0*/  FADD R5, R5, R6 ;  /* 0x0000000605057221 */ /* 0x008fc80000000000 */
[----:B----4-:R-:W-:-:S04]  /*02e0*/  FADD R5, R5, R10 ;  /* 0x0000000a05057221 */ /* 0x010fc80000000000 */
[----:B-----5:R-:W-:Y:S01]  /*02f0*/  FADD R5, R5, R12 ;  /* 0x0000000c05057221 */ /* 0x020fe20000000000 */
[----:B------:R-:W-:-:S06]  /*0300*/  MOV R6, RZ ;  /* 0x000000ff00067202 */ /* 0x000fcc0000000f00 */
[----:B------:R-:W2:Y:S01]  /*0310*/  @!P0 LDG.E.EL R6, desc[UR4][R2.64+0x64] ;  /* 0x0000640402068981 */ /* 0x000ea2000c2e1900 */
[----:B------:R-:W-:Y:S01]  /*0320*/  FADD R9, R9, R4 ;  /* 0x0000000409097221 */ /* 0x000fe20000000000 */
[----:B------:R-:W-:Y:S01]  /*0330*/  FADD R25, R5, R14 ;  /* 0x0000000e05197221 */ /* 0x000fe20000000000 */
[----:B------:R-:W-:Y:S02]  /*0340*/  CS2R R4, SRZ ;  /* 0x0000000000047805 */ /* 0x000fe4000001ff00 */
[----:B------:R-:W-:-:S04]  /*0350*/  FADD R8, R9, R8 ;  /* 0x0000000809087221 */ /* 0x000fc80000000000 */
[----:B------:R-:W3:Y:S01]  /*0360*/  @!P0 LDG.E.EL R5, desc[UR4][R2.64+0x60] ;  /* 0x0000600402058981 */ /* 0x000ee2000c2e1900 */
[----:B------:R-:W-:-:S03]  /*0370*/  FADD R8, R8, R11 ;  /* 0x0000000b08087221 */ /* 0x000fc60000000000 */
[----:B------:R-:W4:Y:S01]  /*0380*/  @!P0 LDG.E.EL R4, desc[UR4][R2.64+0x24] ;  /* 0x0000240402048981 */ /* 0x000f22000c2e1900 */
[----:B------:R-:W-:Y:S01]  /*0390*/  HFMA2.MMA R14, -RZ, RZ, 0, 0 ;  /* 0x00000000ff0e7435 */ /* 0x000fe200000001ff */
[----:B------:R-:W-:Y:S01]  /*03a0*/  FADD R26, R8, R13 ;  /* 0x0000000d081a7221 */ /* 0x000fe20000000000 */
[----:B------:R-:W-:Y:S02]  /*03b0*/  CS2R R12, SRZ ;  /* 0x00000000000c7805 */ /* 0x000fe4000001ff00 */
[----:B------:R-:W-:Y:S02]  /*03c0*/  CS2R R10, SRZ ;  /* 0x00000000000a7805 */ /* 0x000fe4000001ff00 */
[----:B------:R-:W-:Y:S02]  /*03d0*/  CS2R R8, SRZ ;  /* 0x0000000000087805 */ /* 0x000fe4000001ff00 */
[----:B------:R-:W5:Y:S04]  /*03e0*/  @!P0 LDG.E.EL R13, desc[UR4][R2.64+0x70] ;  /* 0x00007004020d8981 */ /* 0x000f68000c2e1900 */
[----:B------:R-:W5:Y:S01]  /*03f0*/  @!P0 LDG.E.EL R14, desc[UR4][R2.64+0x30] ;  /* 0x00003004020e8981 */ /* 0x000f62000c2e1900 */
[----:B------:R-:W-:-:S03]  /*0400*/  MOV R0, RZ ;  /* 0x000000ff00007202 */ /* 0x000fc60000000f00 */
[----:B------:R-:W5:Y:S04]  /*0410*/  @!P0 LDG.E.EL R12, desc[UR4][R2.64+0x34] ;  /* 0x00003404020c8981 */ /* 0x000f68000c2e1900 */
[----:B------:R-:W5:Y:S04]  /*0420*/  @!P0 LDG.E.EL R11, desc[UR4][R2.64+0x74] ;  /* 0x00007404020b8981 */ /* 0x000f68000c2e1900 */
[----:B------:R-:W5:Y:S04]  /*0430*/  @!P0 LDG.E.EL R10, desc[UR4][R2.64+0x38] ;  /* 0x00003804020a8981 */ /* 0x000f68000c2e1900 */
[----:B------:R-:W5:Y:S04]  /*0440*/  @!P0 LDG.E.EL R9, desc[UR4][R2.64+0x78] ;  /* 0x0000780402098981 */ /* 0x000f68000c2e1900 */
[----:B------:R-:W5:Y:S04]  /*0450*/  @!P0 LDG.E.EL R8, desc[UR4][R2.64+0x3c] ;  /* 0x00003c0402088981 */ /* 0x000f68000c2e1900 */
[----:B------:R-:W5:Y:S01]  /*0460*/  @!P0 LDG.E.EL R0, desc[UR4][R2.64+0x7c] ;  /* 0x00007c0402008981 */ /* 0x000f62000c2e1900 */
[----:B------:R-:W-:Y:S01]  /*0470*/  FADD R26, R26, R21 ;  /* 0x000000151a1a7221 */ /* 0x000fe20000000000 */
[----:B------:R-:W-:-:S03]  /*0480*/  FADD R25, R25, R22 ;  /* 0x0000001619197221 */ /* 0x000fc60000000000 */
[----:B------:R-:W-:Y:S01]  /*0490*/  FADD R23, R26, R23 ;  /* 0x000000171a177221 */ /* 0x000fe20000000000 */
[----:B------:R-:W-:-:S03]  /*04a0*/  FADD R24, R25, R24 ;  /* 0x0000001819187221 */ /* 0x000fc60000000000 */
[----:B------:R-:W-:Y:S01]  /*04b0*/  FADD R20, R23, R20 ;  /* 0x0000001417147221 */ /* 0x000fe20000000000 */
[----:B------:R-:W-:-:S03]  /*04c0*/  FADD R19, R24, R19 ;  /* 0x0000001318137221 */ /* 0x000fc60000000000 */
[----:B---3--:R-:W-:Y:S01]  /*04d0*/  FADD R21, R20, R5 ;  /* 0x0000000514157221 */ /* 0x008fe20000000000 */
[----:B----4-:R-:W-:-:S03]  /*04e0*/  FADD R19, R19, R4 ;  /* 0x0000000413137221 */ /* 0x010fc60000000000 */
[----:B--2---:R-:W-:Y:S01]  /*04f0*/  FADD R6, R21, R6 ;  /* 0x0000000615067221 */ /* 0x004fe20000000000 */
[----:B------:R-:W1:Y:S01]  /*0500*/  LDC.64 R4, c[0x0][0x218] ;  /* 0x00008600ff047b82 */ /* 0x000e620000000a00 */
[----:B------:R-:W-:Y:S02]  /*0510*/  FADD R19, R19, R18 ;  /* 0x0000001213137221 */ /* 0x000fe40000000000 */
[----:B------:R-:W-:Y:S02]  /*0520*/  FADD R6, R6, R17 ;  /* 0x0000001106067221 */ /* 0x000fe40000000000 */
[----:B------:R-:W-:Y:S02]  /*0530*/  FADD R19, R19, R16 ;  /* 0x0000001013137221 */ /* 0x000fe40000000000 */
[----:B------:R-:W-:Y:S02]  /*0540*/  FADD R6, R6, R15 ;  /* 0x0000000f06067221 */ /* 0x000fe40000000000 */
[----:B-----5:R-:W-:-:S02]  /*0550*/  FADD R19, R19, R14 ;  /* 0x0000000e13137221 */ /* 0x020fc40000000000 */
[----:B------:R-:W-:Y:S02]  /*0560*/  FADD R6, R6, R13 ;  /* 0x0000000d06067221 */ /* 0x000fe40000000000 */
[----:B------:R-:W-:Y:S02]  /*0570*/  FADD R19, R19, R12 ;  /* 0x0000000c13137221 */ /* 0x000fe40000000000 */
[----:B------:R-:W-:Y:S02]  /*0580*/  FADD R6, R6, R11 ;  /* 0x0000000b06067221 */ /* 0x000fe40000000000 */
[----:B------:R-:W-:Y:S02]  /*0590*/  FADD R19, R19, R10 ;  /* 0x0000000a13137221 */ /* 0x000fe40000000000 */
[----:B------:R-:W-:Y:S01]  /*05a0*/  FADD R9, R6, R9 ;  /* 0x0000000906097221 */ /* 0x000fe20000000000 */
[----:B-1----:R-:W-:-:S04]  /*05b0*/  IMAD.WIDE R4, R7, 0x4, R4 ;  /* 0x0000000407047825 */ /* 0x002fc800078e0204 */
[----:B------:R-:W-:Y:S01]  /*05c0*/  FADD R8, R19, R8 ;  /* 0x0000000813087221 */ /* 0x000fe20000000000 */
[----:B------:R-:W-:Y:S01]  /*05d0*/  FADD R0, R9, R0 ;  /* 0x0000000009007221 */ /* 0x000fe20000000000 */
[----:B------:R-:W-:Y:S06]  /*05e0*/  @P0 EXIT ;  /* 0x000000000000094d */ /* 0x000fec0003800000 */
[----:B------:R-:W-:Y:S01]  /*05f0*/  FMUL R8, R8, 0.0625 ;  /* 0x3d80000008087820 */ /* 0x000fe20000400000 */
[----:B------:R-:W-:-:S05]  /*0600*/  FMUL R9, R0, 0.0625 ;  /* 0x3d80000000097820 */ /* 0x000fca0000400000 */
[----:B------:R-:W-:Y:S01]  /*0610*/  STG.E.64 desc[UR4][R4.64], R8 ;  /* 0x0000000804007986 */ /* 0x000fe2000c101b04 */
[----:B------:R-:W-:Y:S05]  /*0620*/  EXIT ;  /* 0x000000000000794d */ /* 0x000fea0003800000 */
.L_x_0:
[----:B------:R-:W-:-:S00]  /*0630*/  BRA `(.L_x_0) ;  /* 0xfffffffc00fc7947 */ /* 0x000fc0000383ffff */
[----:B------:R-:W-:-:S00]  /*0640*/  NOP ;  /* 0x0000000000007918 */ /* 0x000fc00000000000 */
        /* <DEDUP_REMOVED lines=11> */
.L_x_1:


//--------------------- .nv.constant0.triton_poi_fused_avg_pool2d_23 --------------------------
	.section	.nv.constant0.triton_poi_fused_avg_pool2d_23,"a",@progbits
	.sectionflags	@""
	.align	4
.nv.constant0.triton_poi_fused_avg_pool2d_23:
	.zero		548
